//
// Generated by NVIDIA NVVM Compiler
//
// Compiler Build ID: CL-36424714
// Cuda compilation tools, release 13.0, V13.0.88
// Based on NVVM 20.0.0
//

.version 9.0
.target sm_100
.address_size 64

	// .globl	_ZN6matmul5helloEv
.extern .func  (.param .b32 func_retval0) vprintf
(
	.param .b64 vprintf_param_0,
	.param .b64 vprintf_param_1
)
;
.global .align 1 .b8 $str[18] = {114, 111, 119, 58, 32, 37, 100, 44, 32, 99, 111, 108, 58, 32, 37, 100, 10};

.visible .entry _ZN6matmul5helloEv()
{
	.local .align 8 .b8 	__local_depot0[8];
	.reg .b64 	%SP;
	.reg .b64 	%SPL;
	.reg .b32 	%r<11>;
	.reg .b64 	%rd<5>;

	mov.u64 	%SPL, __local_depot0;
	cvta.local.u64 	%SP, %SPL;
	add.u64 	%rd1, %SP, 0;
	add.u64 	%rd2, %SPL, 0;
	mov.u32 	%r1, %ctaid.x;
	mov.u32 	%r2, %ntid.x;
	mov.u32 	%r3, %tid.x;
	mad.lo.s32 	%r4, %r1, %r2, %r3;
	mov.u32 	%r5, %ctaid.y;
	mov.u32 	%r6, %ntid.y;
	mov.u32 	%r7, %tid.y;
	mad.lo.s32 	%r8, %r5, %r6, %r7;
	st.local.v2.u32 	[%rd2], {%r8, %r4};
	mov.u64 	%rd3, $str;
	cvta.global.u64 	%rd4, %rd3;
	{ // callseq 0, 0
	.param .b64 param0;
	st.param.b64 	[param0], %rd4;
	.param .b64 param1;
	st.param.b64 	[param1], %rd1;
	.param .b32 retval0;
	call.uni (retval0), 
	vprintf, 
	(
	param0, 
	param1
	);
	ld.param.b32 	%r9, [retval0];
	} // callseq 0
	ret;

}


// ===== COMPILED SASS (sm_100) =====

	.target	sm_100

	.elftype	@"ET_EXEC"


//--------------------- .note.nv.tkinfo           --------------------------
	.section	.note.nv.tkinfo,"",@"SHT_NOTE"
	.sectionflags	@"SHF_NOTE_NV_TKINFO"
	.tkinfo
        /*0018*/ 	.word	0x00000002
        /*0030*/ 	.string	""
        /*0030*/ 	.string	"ptxas"
        /*0030*/ 	.string	"Cuda compilation tools, release 13.0, V13.0.88"
        /*0030*/ 	.string	"Build cuda_13.0.r13.0/compiler.36424714_0"
        /*0030*/ 	.string	"-arch sm_100 -m 64 "



//--------------------- .note.nv.cuinfo           --------------------------
	.section	.note.nv.cuinfo,"",@"SHT_NOTE"
	.sectionflags	@"SHF_NOTE_NV_CUINFO"
        /*0018*/ 	.short	0x0002
        /*001a*/ 	.short	0x0064
        /*001c*/ 	.short	0x0082
	.zero		2


//--------------------- .nv.info                  --------------------------
	.section	.nv.info,"",@"SHT_CUDA_INFO"
	.align	4


	//----- nvinfo : EIATTR_REGCOUNT
	.align		4
        /*0000*/ 	.byte	0x04, 0x2f
        /*0002*/ 	.short	(.L_2 - .L_1)
	.align		4
.L_1:
        /*0004*/ 	.word	index@(_ZN6matmul5helloEv)
        /*0008*/ 	.word	0x00000018


	//----- nvinfo : EIATTR_FRAME_SIZE
	.align		4
.L_2:
        /*000c*/ 	.byte	0x04, 0x11
        /*000e*/ 	.short	(.L_4 - .L_3)
	.align		4
.L_3:
        /*0010*/ 	.word	index@(_ZN6matmul5helloEv)
        /*0014*/ 	.word	0x00000008


	//----- nvinfo : EIATTR_MIN_STACK_SIZE
	.align		4
.L_4:
        /*0018*/ 	.byte	0x04, 0x12
        /*001a*/ 	.short	(.L_6 - .L_5)
	.align		4
.L_5:
        /*001c*/ 	.word	index@(_ZN6matmul5helloEv)
        /*0020*/ 	.word	0x00000008
.L_6:


//--------------------- .nv.compat                --------------------------
	.section	.nv.compat,"",@"SHT_CUDA_COMPAT_INFO"
	.align	4
        /*0000*/ 	.byte	0x02, 0x09, 0x00, 0x00, 0x02, 0x02, 0x01, 0x00, 0x02, 0x05, 0x05, 0x00, 0x03, 0x07, 0x01, 0x01
        /*0010*/ 	.byte	0x02, 0x03, 0x00, 0x00, 0x02, 0x06, 0x01, 0x00, 0x04, 0x0b, 0x08, 0x00, 0x09, 0x00, 0x00, 0x00
        /*0020*/ 	.byte	0x00, 0x00, 0x00, 0x00


//--------------------- .nv.info._ZN6matmul5helloEv --------------------------
	.section	.nv.info._ZN6matmul5helloEv,"",@"SHT_CUDA_INFO"
	.sectionflags	@""
	.align	4


	//----- nvinfo : EIATTR_CUDA_API_VERSION
	.align		4
        /*0000*/ 	.byte	0x04, 0x37
        /*0002*/ 	.short	(.L_8 - .L_7)
.L_7:
        /*0004*/ 	.word	0x00000082


	//----- nvinfo : EIATTR_SPARSE_MMA_MASK
	.align		4
.L_8:
        /*0008*/ 	.byte	0x03, 0x50
        /*000a*/ 	.short	0x0000


	//----- nvinfo : EIATTR_MAXREG_COUNT
	.align		4
        /*000c*/ 	.byte	0x03, 0x1b
        /*000e*/ 	.short	0x00ff


	//----- nvinfo : EIATTR_EXTERNS
	.align		4
        /*0010*/ 	.byte	0x04, 0x0f
        /*0012*/ 	.short	(.L_10 - .L_9)


	//   ....[0]....
	.align		4
.L_9:
        /*0014*/ 	.word	index@(vprintf)


	//----- nvinfo : EIATTR_MERCURY_ISA_VERSION
	.align		4
.L_10:
        /*0018*/ 	.byte	0x03, 0x5f
        /*001a*/ 	.short	0x0101


	//----- nvinfo : EIATTR_VRC_CTA_INIT_COUNT
	.align		4
        /*001c*/ 	.byte	0x02, 0x4a
	.zero		1
	.zero		1


	//----- nvinfo : EIATTR_SYSCALL_OFFSETS
	.align		4
        /*0020*/ 	.byte	0x04, 0x46
        /*0022*/ 	.short	(.L_12 - .L_11)


	//   ....[0]....
.L_11:
        /*0024*/ 	.word	0x00000150


	//----- nvinfo : EIATTR_EXIT_INSTR_OFFSETS
	.align		4
.L_12:
        /*0028*/ 	.byte	0x04, 0x1c
        /*002a*/ 	.short	(.L_14 - .L_13)


	//   ....[0]....
.L_13:
        /*002c*/ 	.word	0x00000160


	//----- nvinfo : EIATTR_SW_WAR
	.align		4
.L_14:
        /*0030*/ 	.byte	0x04, 0x36
        /*0032*/ 	.short	(.L_16 - .L_15)
.L_15:
        /*0034*/ 	.word	0x00000008
.L_16:


//--------------------- .nv.callgraph             --------------------------
	.section	.nv.callgraph,"",@"SHT_CUDA_CALLGRAPH"
	.align	4
	.sectionentsize	8
	.align		4
        /*0000*/ 	.word	0x00000000
	.align		4
        /*0004*/ 	.word	0xffffffff
	.align		4
        /*0008*/ 	.word	index@(_ZN6matmul5helloEv)
	.align		4
        /*000c*/ 	.word	index@(vprintf)
	.align		4
        /*0010*/ 	.word	0x00000000
	.align		4
        /*0014*/ 	.word	0xfffffffe
	.align		4
        /*0018*/ 	.word	0x00000000
	.align		4
        /*001c*/ 	.word	0xfffffffd
	.align		4
        /*0020*/ 	.word	0x00000000
	.align		4
        /*0024*/ 	.word	0xfffffffc


//--------------------- .nv.constant4             --------------------------
	.section	.nv.constant4,"a",@progbits
	.align	8
	.align		8
.nv.constant4:
        /*0000*/ 	.dword	vprintf
	.align		8
        /*0008*/ 	.dword	$str


//--------------------- .text._ZN6matmul5helloEv  --------------------------
	.section	.text._ZN6matmul5helloEv,"ax",@progbits
	.align	128
        .global         _ZN6matmul5helloEv
        .type           _ZN6matmul5helloEv,@function
        .size           _ZN6matmul5helloEv,(.L_x_2 - _ZN6matmul5helloEv)
        .other          _ZN6matmul5helloEv,@"STO_CUDA_ENTRY STV_DEFAULT"
_ZN6matmul5helloEv:
.text._ZN6matmul5helloEv:
[----:B------:R-:W0:Y:S01]  /*0000*/  LDC R1, c[0x0][0x37c] ;  /* 0x0000df00ff017b82 */ /* 0x000e220000000800 */
[----:B------:R-:W1:Y:S01]  /*0010*/  S2R R0, SR_TID.X ;  /* 0x0000000000007919 */ /* 0x000e620000002100 */
[----:B------:R-:W2:Y:S06]  /*0020*/  LDCU UR5, c[0x0][0x2fc] ;  /* 0x00005f80ff0577ac */ /* 0x000eac0008000800 */
[----:B------:R-:W1:Y:S01]  /*0030*/  LDC R3, c[0x0][0x360] ;  /* 0x0000d800ff037b82 */ /* 0x000e620000000800 */
[----:B0-----:R-:W-:Y:S01]  /*0040*/  VIADD R1, R1, 0xfffffff8 ;  /* 0xfffffff801017836 */ /* 0x001fe20000000000 */
[----:B------:R-:W0:Y:S06]  /*0050*/  S2R R5, SR_TID.Y ;  /* 0x0000000000057919 */ /* 0x000e2c0000002200 */
[----:B------:R-:W1:Y:S08]  /*0060*/  S2UR UR4, SR_CTAID.X ;  /* 0x00000000000479c3 */ /* 0x000e700000002500 */
[----:B------:R-:W0:Y:S08]  /*0070*/  S2UR UR6, SR_CTAID.Y ;  /* 0x00000000000679c3 */ /* 0x000e300000002600 */
[----:B------:R-:W0:Y:S01]  /*0080*/  LDC R2, c[0x0][0x364] ;  /* 0x0000d900ff027b82 */ /* 0x000e220000000800 */
[----:B-1----:R-:W-:Y:S01]  /*0090*/  IMAD R3, R3, UR4, R0 ;  /* 0x0000000403037c24 */ /* 0x002fe2000f8e0200 */
[----:B------:R-:W-:Y:S01]  /*00a0*/  MOV R0, 0x0 ;  /* 0x0000000000007802 */ /* 0x000fe20000000f00 */
[----:B------:R-:W1:Y:S05]  /*00b0*/  LDCU UR4, c[0x0][0x2f8] ;  /* 0x00005f00ff0477ac */ /* 0x000e6a0008000800 */
[----:B------:R3:W4:Y:S01]  /*00c0*/  LDC.64 R8, c[0x4][R0] ;  /* 0x0100000000087b82 */ /* 0x0007220000000a00 */
[----:B0-----:R-:W-:Y:S01]  /*00d0*/  IMAD R2, R2, UR6, R5 ;  /* 0x0000000602027c24 */ /* 0x001fe2000f8e0205 */
[----:B------:R-:W0:Y:S01]  /*00e0*/  LDCU.64 UR6, c[0x4][0x8] ;  /* 0x01000100ff0677ac */ /* 0x000e220008000a00 */
[----:B-1----:R-:W-:-:S03]  /*00f0*/  IADD3 R6, P0, PT, R1, UR4, RZ ;  /* 0x0000000401067c10 */ /* 0x002fc6000ff1e0ff */
[----:B------:R3:W-:Y:S01]  /*0100*/  STL.64 [R1], R2 ;  /* 0x0000000201007387 */ /* 0x0007e20000100a00 */
[----:B--2---:R-:W-:Y:S01]  /*0110*/  IADD3.X R7, PT, PT, RZ, UR5, RZ, P0, !PT ;  /* 0x00000005ff077c10 */ /* 0x004fe200087fe4ff */
[----:B0-----:R-:W-:Y:S01]  /*0120*/  IMAD.U32 R4, RZ, RZ, UR6 ;  /* 0x00000006ff047e24 */ /* 0x001fe2000f8e00ff */
[----:B---34-:R-:W-:-:S07]  /*0130*/  MOV R5, UR7 ;  /* 0x0000000700057c02 */ /* 0x018fce0008000f00 */
[----:B------:R-:W-:-:S07]  /*0140*/  LEPC R20, `(.L_x_0) ;  /* 0x000000001014794e */ /* 0x000fce0000000000 */
[----:B------:R-:W-:Y:S05]  /*0150*/  CALL.ABS.NOINC R8 ;  /* 0x0000000008007343 */ /* 0x000fea0003c00000 */
.L_x_0:
[----:B------:R-:W-:Y:S05]  /*0160*/  EXIT ;  /* 0x000000000000794d */ /* 0x000fea0003800000 */
.L_x_1:
[----:B------:R-:W-:-:S00]  /*0170*/  BRA `(.L_x_1) ;  /* 0xfffffffc00fc7947 */ /* 0x000fc0000383ffff */
[----:B------:R-:W-:-:S00]  /*0180*/  NOP ;  /* 0x0000000000007918 */ /* 0x000fc00000000000 */
[----:B------:R-:W-:-:S00]  /*0190*/  NOP ;  /* 0x0000000000007918 */ /* 0x000fc00000000000 */
[----:B------:R-:W-:-:S00]  /*01a0*/  NOP ;  /* 0x0000000000007918 */ /* 0x000fc00000000000 */
[----:B------:R-:W-:-:S00]  /*01b0*/  NOP ;  /* 0x0000000000007918 */ /* 0x000fc00000000000 */
[----:B------:R-:W-:-:S00]  /*01c0*/  NOP ;  /* 0x0000000000007918 */ /* 0x000fc00000000000 */
[----:B------:R-:W-:-:S00]  /*01d0*/  NOP ;  /* 0x0000000000007918 */ /* 0x000fc00000000000 */
[----:B------:R-:W-:-:S00]  /*01e0*/  NOP ;  /* 0x0000000000007918 */ /* 0x000fc00000000000 */
[----:B------:R-:W-:-:S00]  /*01f0*/  NOP ;  /* 0x0000000000007918 */ /* 0x000fc00000000000 */
.L_x_2:


//--------------------- .nv.global.init           --------------------------
	.section	.nv.global.init,"aw",@progbits
.nv.global.init:
	.type		$str,@object
	.size		$str,(.L_0 - $str)
$str:
        /*0000*/ 	.byte	0x72, 0x6f, 0x77, 0x3a, 0x20, 0x25, 0x64, 0x2c, 0x20, 0x63, 0x6f, 0x6c, 0x3a, 0x20, 0x25, 0x64
        /*0010*/ 	.byte	0x0a, 0x00
.L_0:


//--------------------- .nv.shared.reserved.0     --------------------------
	.section	.nv.shared.reserved.0,"aw",@nobits
	.weak		__nv_reservedSMEM_offset_0_alias
	.size		__nv_reservedSMEM_offset_0_alias, 0, 64
	.other		__nv_reservedSMEM_offset_0_alias,@"STO_CUDA_RESERVED_SHARED STV_DEFAULT"
__nv_reservedSMEM_offset_0_alias:
	.zero		0
	.zero		64


//--------------------- .nv.constant0._ZN6matmul5helloEv --------------------------
	.section	.nv.constant0._ZN6matmul5helloEv,"a",@progbits
	.sectionflags	@""
	.align	4
.nv.constant0._ZN6matmul5helloEv:
	.zero		896


//--------------------- SYMBOLS --------------------------

	.type		.nv.reservedSmem.offset0,@object
	.size		.nv.reservedSmem.offset0,0x4
	.type		vprintf,@function
